//
// Generated by NVIDIA NVVM Compiler
//
// Compiler Build ID: CL-36424714
// Cuda compilation tools, release 13.0, V13.0.88
// Based on NVVM 20.0.0
//

.version 9.0
.target sm_100
.address_size 64

	// .globl	_Z9do_seievePjS_ji

.visible .entry _Z9do_seievePjS_ji(
	.param .u64 .ptr .align 1 _Z9do_seievePjS_ji_param_0,
	.param .u64 .ptr .align 1 _Z9do_seievePjS_ji_param_1,
	.param .u32 _Z9do_seievePjS_ji_param_2,
	.param .u32 _Z9do_seievePjS_ji_param_3
)
{
	.reg .pred 	%p<18>;
	.reg .b32 	%r<41>;
	.reg .b64 	%rd<16>;

	ld.param.u64 	%rd9, [_Z9do_seievePjS_ji_param_0];
	ld.param.u64 	%rd10, [_Z9do_seievePjS_ji_param_1];
	ld.param.u32 	%r18, [_Z9do_seievePjS_ji_param_2];
	ld.param.u32 	%r17, [_Z9do_seievePjS_ji_param_3];
	cvta.to.global.u64 	%rd1, %rd10;
	mov.u32 	%r19, %ctaid.x;
	mov.u32 	%r20, %ntid.x;
	mov.u32 	%r21, %tid.x;
	mad.lo.s32 	%r1, %r19, %r20, %r21;
	add.s32 	%r2, %r1, 1;
	setp.gt.u32 	%p1, %r2, %r18;
	setp.lt.s32 	%p2, %r17, 1;
	or.pred  	%p3, %p1, %p2;
	@%p3 bra 	$L__BB0_22;
	cvta.to.global.u64 	%rd11, %rd9;
	mul.wide.s32 	%rd12, %r1, 4;
	add.s64 	%rd2, %rd11, %rd12;
	and.b32  	%r3, %r17, 3;
	setp.lt.u32 	%p4, %r17, 4;
	mov.b32 	%r39, 0;
	@%p4 bra 	$L__BB0_16;
	and.b32  	%r39, %r17, 2147483644;
	neg.s32 	%r38, %r39;
	add.s64 	%rd14, %rd1, 8;
$L__BB0_3:
	ld.global.u32 	%r7, [%rd14+-8];
	setp.eq.s32 	%p5, %r1, %r7;
	@%p5 bra 	$L__BB0_6;
	add.s32 	%r23, %r7, 1;
	rem.u32 	%r24, %r2, %r23;
	setp.ne.s32 	%p6, %r24, 0;
	@%p6 bra 	$L__BB0_6;
	mov.b32 	%r25, 1;
	st.global.u32 	[%rd2], %r25;
$L__BB0_6:
	ld.global.u32 	%r8, [%rd14+-4];
	setp.eq.s32 	%p7, %r1, %r8;
	@%p7 bra 	$L__BB0_9;
	add.s32 	%r26, %r8, 1;
	rem.u32 	%r27, %r2, %r26;
	setp.ne.s32 	%p8, %r27, 0;
	@%p8 bra 	$L__BB0_9;
	mov.b32 	%r28, 1;
	st.global.u32 	[%rd2], %r28;
$L__BB0_9:
	ld.global.u32 	%r9, [%rd14];
	setp.eq.s32 	%p9, %r1, %r9;
	@%p9 bra 	$L__BB0_12;
	add.s32 	%r29, %r9, 1;
	rem.u32 	%r30, %r2, %r29;
	setp.ne.s32 	%p10, %r30, 0;
	@%p10 bra 	$L__BB0_12;
	mov.b32 	%r31, 1;
	st.global.u32 	[%rd2], %r31;
$L__BB0_12:
	ld.global.u32 	%r10, [%rd14+4];
	setp.eq.s32 	%p11, %r1, %r10;
	@%p11 bra 	$L__BB0_15;
	add.s32 	%r32, %r10, 1;
	rem.u32 	%r33, %r2, %r32;
	setp.ne.s32 	%p12, %r33, 0;
	@%p12 bra 	$L__BB0_15;
	mov.b32 	%r34, 1;
	st.global.u32 	[%rd2], %r34;
$L__BB0_15:
	add.s32 	%r38, %r38, 4;
	add.s64 	%rd14, %rd14, 16;
	setp.ne.s32 	%p13, %r38, 0;
	@%p13 bra 	$L__BB0_3;
$L__BB0_16:
	setp.eq.s32 	%p14, %r3, 0;
	@%p14 bra 	$L__BB0_22;
	mul.wide.u32 	%rd13, %r39, 4;
	add.s64 	%rd15, %rd1, %rd13;
	neg.s32 	%r40, %r3;
$L__BB0_18:
	.pragma "nounroll";
	ld.global.u32 	%r15, [%rd15];
	setp.eq.s32 	%p15, %r1, %r15;
	@%p15 bra 	$L__BB0_21;
	add.s32 	%r35, %r15, 1;
	rem.u32 	%r36, %r2, %r35;
	setp.ne.s32 	%p16, %r36, 0;
	@%p16 bra 	$L__BB0_21;
	mov.b32 	%r37, 1;
	st.global.u32 	[%rd2], %r37;
$L__BB0_21:
	add.s64 	%rd15, %rd15, 4;
	add.s32 	%r40, %r40, 1;
	setp.ne.s32 	%p17, %r40, 0;
	@%p17 bra 	$L__BB0_18;
$L__BB0_22:
	ret;

}


// ===== COMPILED SASS (sm_100) =====

	.target	sm_100

	.elftype	@"ET_EXEC"


//--------------------- .note.nv.tkinfo           --------------------------
	.section	.note.nv.tkinfo,"",@"SHT_NOTE"
	.sectionflags	@"SHF_NOTE_NV_TKINFO"
	.tkinfo
        /*0018*/ 	.word	0x00000002
        /*0030*/ 	.string	""
        /*0030*/ 	.string	"ptxas"
        /*0030*/ 	.string	"Cuda compilation tools, release 13.0, V13.0.88"
        /*0030*/ 	.string	"Build cuda_13.0.r13.0/compiler.36424714_0"
        /*0030*/ 	.string	"-arch sm_100 -m 64 "



//--------------------- .note.nv.cuinfo           --------------------------
	.section	.note.nv.cuinfo,"",@"SHT_NOTE"
	.sectionflags	@"SHF_NOTE_NV_CUINFO"
        /*0018*/ 	.short	0x0002
        /*001a*/ 	.short	0x0064
        /*001c*/ 	.short	0x0082
	.zero		2


//--------------------- .nv.info                  --------------------------
	.section	.nv.info,"",@"SHT_CUDA_INFO"
	.align	4


	//----- nvinfo : EIATTR_REGCOUNT
	.align		4
        /*0000*/ 	.byte	0x04, 0x2f
        /*0002*/ 	.short	(.L_1 - .L_0)
	.align		4
.L_0:
        /*0004*/ 	.word	index@(_Z9do_seievePjS_ji)
        /*0008*/ 	.word	0x00000012


	//----- nvinfo : EIATTR_FRAME_SIZE
	.align		4
.L_1:
        /*000c*/ 	.byte	0x04, 0x11
        /*000e*/ 	.short	(.L_3 - .L_2)
	.align		4
.L_2:
        /*0010*/ 	.word	index@(_Z9do_seievePjS_ji)
        /*0014*/ 	.word	0x00000000


	//----- nvinfo : EIATTR_MIN_STACK_SIZE
	.align		4
.L_3:
        /*0018*/ 	.byte	0x04, 0x12
        /*001a*/ 	.short	(.L_5 - .L_4)
	.align		4
.L_4:
        /*001c*/ 	.word	index@(_Z9do_seievePjS_ji)
        /*0020*/ 	.word	0x00000000
.L_5:


//--------------------- .nv.compat                --------------------------
	.section	.nv.compat,"",@"SHT_CUDA_COMPAT_INFO"
	.align	4
        /*0000*/ 	.byte	0x02, 0x09, 0x00, 0x00, 0x02, 0x02, 0x01, 0x00, 0x02, 0x05, 0x05, 0x00, 0x03, 0x07, 0x01, 0x01
        /*0010*/ 	.byte	0x02, 0x03, 0x00, 0x00, 0x02, 0x06, 0x01, 0x00, 0x04, 0x0b, 0x08, 0x00, 0x09, 0x00, 0x00, 0x00
        /*0020*/ 	.byte	0x00, 0x00, 0x00, 0x00


//--------------------- .nv.info._Z9do_seievePjS_ji --------------------------
	.section	.nv.info._Z9do_seievePjS_ji,"",@"SHT_CUDA_INFO"
	.sectionflags	@""
	.align	4


	//----- nvinfo : EIATTR_CUDA_API_VERSION
	.align		4
        /*0000*/ 	.byte	0x04, 0x37
        /*0002*/ 	.short	(.L_7 - .L_6)
.L_6:
        /*0004*/ 	.word	0x00000082


	//----- nvinfo : EIATTR_KPARAM_INFO
	.align		4
.L_7:
        /*0008*/ 	.byte	0x04, 0x17
        /*000a*/ 	.short	(.L_9 - .L_8)
.L_8:
        /*000c*/ 	.word	0x00000000
        /*0010*/ 	.short	0x0003
        /*0012*/ 	.short	0x0014
        /*0014*/ 	.byte	0x00, 0xf0, 0x11, 0x00


	//----- nvinfo : EIATTR_KPARAM_INFO
	.align		4
.L_9:
        /*0018*/ 	.byte	0x04, 0x17
        /*001a*/ 	.short	(.L_11 - .L_10)
.L_10:
        /*001c*/ 	.word	0x00000000
        /*0020*/ 	.short	0x0002
        /*0022*/ 	.short	0x0010
        /*0024*/ 	.byte	0x00, 0xf0, 0x11, 0x00


	//----- nvinfo : EIATTR_KPARAM_INFO
	.align		4
.L_11:
        /*0028*/ 	.byte	0x04, 0x17
        /*002a*/ 	.short	(.L_13 - .L_12)
.L_12:
        /*002c*/ 	.word	0x00000000
        /*0030*/ 	.short	0x0001
        /*0032*/ 	.short	0x0008
        /*0034*/ 	.byte	0x00, 0xf5, 0x21, 0x00


	//----- nvinfo : EIATTR_KPARAM_INFO
	.align		4
.L_13:
        /*0038*/ 	.byte	0x04, 0x17
        /*003a*/ 	.short	(.L_15 - .L_14)
.L_14:
        /*003c*/ 	.word	0x00000000
        /*0040*/ 	.short	0x0000
        /*0042*/ 	.short	0x0000
        /*0044*/ 	.byte	0x00, 0xf5, 0x21, 0x00


	//----- nvinfo : EIATTR_SPARSE_MMA_MASK
	.align		4
.L_15:
        /*0048*/ 	.byte	0x03, 0x50
        /*004a*/ 	.short	0x0000


	//----- nvinfo : EIATTR_MAXREG_COUNT
	.align		4
        /*004c*/ 	.byte	0x03, 0x1b
        /*004e*/ 	.short	0x00ff


	//----- nvinfo : EIATTR_MERCURY_ISA_VERSION
	.align		4
        /*0050*/ 	.byte	0x03, 0x5f
        /*0052*/ 	.short	0x0101


	//----- nvinfo : EIATTR_VRC_CTA_INIT_COUNT
	.align		4
        /*0054*/ 	.byte	0x02, 0x4a
	.zero		1
	.zero		1


	//----- nvinfo : EIATTR_EXIT_INSTR_OFFSETS
	.align		4
        /*0058*/ 	.byte	0x04, 0x1c
        /*005a*/ 	.short	(.L_17 - .L_16)


	//   ....[0]....
.L_16:
        /*005c*/ 	.word	0x00000090


	//   ....[1]....
        /*0060*/ 	.word	0x00000860


	//   ....[2]....
        /*0064*/ 	.word	0x00000ad0


	//----- nvinfo : EIATTR_CRS_STACK_SIZE
	.align		4
.L_17:
        /*0068*/ 	.byte	0x04, 0x1e
        /*006a*/ 	.short	(.L_19 - .L_18)
.L_18:
        /*006c*/ 	.word	0x00000000


	//----- nvinfo : EIATTR_CBANK_PARAM_SIZE
	.align		4
.L_19:
        /*0070*/ 	.byte	0x03, 0x19
        /*0072*/ 	.short	0x0018


	//----- nvinfo : EIATTR_PARAM_CBANK
	.align		4
        /*0074*/ 	.byte	0x04, 0x0a
        /*0076*/ 	.short	(.L_21 - .L_20)
	.align		4
.L_20:
        /*0078*/ 	.word	index@(.nv.constant0._Z9do_seievePjS_ji)
        /*007c*/ 	.short	0x0380
        /*007e*/ 	.short	0x0018


	//----- nvinfo : EIATTR_SW_WAR
	.align		4
.L_21:
        /*0080*/ 	.byte	0x04, 0x36
        /*0082*/ 	.short	(.L_23 - .L_22)
.L_22:
        /*0084*/ 	.word	0x00000008
.L_23:


//--------------------- .nv.callgraph             --------------------------
	.section	.nv.callgraph,"",@"SHT_CUDA_CALLGRAPH"
	.align	4
	.sectionentsize	8
	.align		4
        /*0000*/ 	.word	0x00000000
	.align		4
        /*0004*/ 	.word	0xffffffff
	.align		4
        /*0008*/ 	.word	0x00000000
	.align		4
        /*000c*/ 	.word	0xfffffffe
	.align		4
        /*0010*/ 	.word	0x00000000
	.align		4
        /*0014*/ 	.word	0xfffffffd
	.align		4
        /*0018*/ 	.word	0x00000000
	.align		4
        /*001c*/ 	.word	0xfffffffc


//--------------------- .text._Z9do_seievePjS_ji  --------------------------
	.section	.text._Z9do_seievePjS_ji,"ax",@progbits
	.align	128
        .global         _Z9do_seievePjS_ji
        .type           _Z9do_seievePjS_ji,@function
        .size           _Z9do_seievePjS_ji,(.L_x_14 - _Z9do_seievePjS_ji)
        .other          _Z9do_seievePjS_ji,@"STO_CUDA_ENTRY STV_DEFAULT"
_Z9do_seievePjS_ji:
.text._Z9do_seievePjS_ji:
[----:B------:R-:W-:Y:S01]  /*0000*/  LDC R1, c[0x0][0x37c] ;  /* 0x0000df00ff017b82 */ /* 0x000fe20000000800 */
[----:B------:R-:W0:Y:S07]  /*0010*/  S2R R3, SR_TID.X ;  /* 0x0000000000037919 */ /* 0x000e2e0000002100 */
[----:B------:R-:W0:Y:S08]  /*0020*/  S2UR UR4, SR_CTAID.X ;  /* 0x00000000000479c3 */ /* 0x000e300000002500 */
[----:B------:R-:W0:Y:S08]  /*0030*/  LDC R0, c[0x0][0x360] ;  /* 0x0000d800ff007b82 */ /* 0x000e300000000800 */
[----:B------:R-:W1:Y:S01]  /*0040*/  LDC.64 R6, c[0x0][0x390] ;  /* 0x0000e400ff067b82 */ /* 0x000e620000000a00 */
[----:B0-----:R-:W-:-:S04]  /*0050*/  IMAD R0, R0, UR4, R3 ;  /* 0x0000000400007c24 */ /* 0x001fc8000f8e0203 */
[----:B------:R-:W-:Y:S01]  /*0060*/  VIADD R5, R0, 0x1 ;  /* 0x0000000100057836 */ /* 0x000fe20000000000 */
[----:B-1----:R-:W-:-:S04]  /*0070*/  ISETP.GE.AND P0, PT, R7, 0x1, PT ;  /* 0x000000010700780c */ /* 0x002fc80003f06270 */
[----:B------:R-:W-:-:S13]  /*0080*/  ISETP.GT.U32.OR P0, PT, R5, R6, !P0 ;  /* 0x000000060500720c */ /* 0x000fda0004704470 */
[----:B------:R-:W-:Y:S05]  /*0090*/  @P0 EXIT ;  /* 0x000000000000094d */ /* 0x000fea0003800000 */
[----:B------:R-:W0:Y:S01]  /*00a0*/  LDC.64 R2, c[0x0][0x380] ;  /* 0x0000e000ff027b82 */ /* 0x000e220000000a00 */
[C---:B------:R-:W-:Y:S01]  /*00b0*/  ISETP.GE.U32.AND P0, PT, R7.reuse, 0x4, PT ;  /* 0x000000040700780c */ /* 0x040fe20003f06070 */
[----:B------:R-:W1:Y:S01]  /*00c0*/  LDCU.64 UR6, c[0x0][0x358] ;  /* 0x00006b00ff0677ac */ /* 0x000e620008000a00 */
[----:B------:R-:W-:Y:S01]  /*00d0*/  LOP3.LUT R4, R7, 0x3, RZ, 0xc0, !PT ;  /* 0x0000000307047812 */ /* 0x000fe200078ec0ff */
[----:B------:R-:W-:Y:S02]  /*00e0*/  IMAD.MOV.U32 R8, RZ, RZ, RZ ;  /* 0x000000ffff087224 */ /* 0x000fe400078e00ff */
[----:B0-----:R-:W-:-:S08]  /*00f0*/  IMAD.WIDE R2, R0, 0x4, R2 ;  /* 0x0000000400027825 */ /* 0x001fd000078e0202 */
[----:B-1----:R-:W-:Y:S05]  /*0100*/  @!P0 BRA `(.L_x_0) ;  /* 0x0000000400d08947 */ /* 0x002fea0003800000 */
[----:B------:R-:W0:Y:S01]  /*0110*/  LDCU.64 UR4, c[0x0][0x388] ;  /* 0x00007100ff0477ac */ /* 0x000e220008000a00 */
[----:B------:R-:W-:-:S04]  /*0120*/  LOP3.LUT R8, R7, 0x7ffffffc, RZ, 0xc0, !PT ;  /* 0x7ffffffc07087812 */ /* 0x000fc800078ec0ff */
[----:B------:R-:W-:Y:S01]  /*0130*/  IADD3 R9, PT, PT, -R8, RZ, RZ ;  /* 0x000000ff08097210 */ /* 0x000fe20007ffe1ff */
[----:B0-----:R-:W-:-:S04]  /*0140*/  UIADD3 UR4, UP0, UPT, UR4, 0x8, URZ ;  /* 0x0000000804047890 */ /* 0x001fc8000ff1e0ff */
[----:B------:R-:W-:Y:S02]  /*0150*/  UIADD3.X UR5, UPT, UPT, URZ, UR5, URZ, UP0, !UPT ;  /* 0x00000005ff057290 */ /* 0x000fe400087fe4ff */
[----:B------:R-:W-:-:S04]  /*0160*/  IMAD.U32 R6, RZ, RZ, UR4 ;  /* 0x00000004ff067e24 */ /* 0x000fc8000f8e00ff */
[----:B------:R-:W-:-:S07]  /*0170*/  IMAD.U32 R7, RZ, RZ, UR5 ;  /* 0x00000005ff077e24 */ /* 0x000fce000f8e00ff */
.L_x_9:
[----:B0-----:R-:W2:Y:S01]  /*0180*/  LDG.E R11, desc[UR6][R6.64+-0x8] ;  /* 0xfffff806060b7981 */ /* 0x001ea2000c1e1900 */
[----:B------:R-:W-:Y:S01]  /*0190*/  BSSY.RECONVERGENT B0, `(.L_x_1) ;  /* 0x0000018000007945 */ /* 0x000fe20003800200 */
[----:B--2---:R-:W-:-:S13]  /*01a0*/  ISETP.NE.AND P0, PT, R0, R11, PT ;  /* 0x0000000b0000720c */ /* 0x004fda0003f05270 */
[----:B------:R-:W-:Y:S05]  /*01b0*/  @!P0 BRA `(.L_x_2) ;  /* 0x0000000000548947 */ /* 0x000fea0003800000 */
[----:B------:R-:W-:-:S04]  /*01c0*/  IADD3 R12, PT, PT, R11, 0x1, RZ ;  /* 0x000000010b0c7810 */ /* 0x000fc80007ffe0ff */
[----:B------:R-:W0:Y:S01]  /*01d0*/  I2F.U32.RP R13, R12 ;  /* 0x0000000c000d7306 */ /* 0x000e220000209000 */
[----:B------:R-:W-:Y:S01]  /*01e0*/  IMAD.MOV R15, RZ, RZ, -R12 ;  /* 0x000000ffff0f7224 */ /* 0x000fe200078e0a0c */
[----:B------:R-:W-:-:S06]  /*01f0*/  ISETP.NE.U32.AND P1, PT, R12, RZ, PT ;  /* 0x000000ff0c00720c */ /* 0x000fcc0003f25070 */
[----:B0-----:R-:W0:Y:S02]  /*0200*/  MUFU.RCP R13, R13 ;  /* 0x0000000d000d7308 */ /* 0x001e240000001000 */
[----:B0-----:R-:W-:-:S06]  /*0210*/  VIADD R10, R13, 0xffffffe ;  /* 0x0ffffffe0d0a7836 */ /* 0x001fcc0000000000 */
[----:B------:R0:W1:Y:S02]  /*0220*/  F2I.FTZ.U32.TRUNC.NTZ R11, R10 ;  /* 0x0000000a000b7305 */ /* 0x000064000021f000 */
[----:B0-----:R-:W-:Y:S02]  /*0230*/  HFMA2 R10, -RZ, RZ, 0, 0 ;  /* 0x00000000ff0a7431 */ /* 0x001fe400000001ff */
[----:B-1----:R-:W-:-:S04]  /*0240*/  IMAD R15, R15, R11, RZ ;  /* 0x0000000b0f0f7224 */ /* 0x002fc800078e02ff */
[----:B------:R-:W-:-:S06]  /*0250*/  IMAD.HI.U32 R14, R11, R15, R10 ;  /* 0x0000000f0b0e7227 */ /* 0x000fcc00078e000a */
[----:B------:R-:W-:-:S04]  /*0260*/  IMAD.HI.U32 R14, R14, R5, RZ ;  /* 0x000000050e0e7227 */ /* 0x000fc800078e00ff */
[----:B------:R-:W-:-:S04]  /*0270*/  IMAD.MOV R14, RZ, RZ, -R14 ;  /* 0x000000ffff0e7224 */ /* 0x000fc800078e0a0e */
[----:B------:R-:W-:-:S05]  /*0280*/  IMAD R11, R12, R14, R5 ;  /* 0x0000000e0c0b7224 */ /* 0x000fca00078e0205 */
[----:B------:R-:W-:-:S13]  /*0290*/  ISETP.GE.U32.AND P0, PT, R11, R12, PT ;  /* 0x0000000c0b00720c */ /* 0x000fda0003f06070 */
[----:B------:R-:W-:-:S05]  /*02a0*/  @P0 IMAD.IADD R11, R11, 0x1, -R12 ;  /* 0x000000010b0b0824 */ /* 0x000fca00078e0a0c */
[----:B------:R-:W-:-:S13]  /*02b0*/  ISETP.GE.U32.AND P0, PT, R11, R12, PT ;  /* 0x0000000c0b00720c */ /* 0x000fda0003f06070 */
[----:B------:R-:W-:Y:S02]  /*02c0*/  @P0 IADD3 R11, PT, PT, -R12, R11, RZ ;  /* 0x0000000b0c0b0210 */ /* 0x000fe40007ffe1ff */
[----:B------:R-:W-:-:S04]  /*02d0*/  @!P1 LOP3.LUT R11, RZ, R12, RZ, 0x33, !PT ;  /* 0x0000000cff0b9212 */ /* 0x000fc800078e33ff */
[----:B------:R-:W-:-:S13]  /*02e0*/  ISETP.NE.AND P0, PT, R11, RZ, PT ;  /* 0x000000ff0b00720c */ /* 0x000fda0003f05270 */
[----:B------:R-:W-:-:S05]  /*02f0*/  @!P0 IMAD.MOV.U32 R11, RZ, RZ, 0x1 ;  /* 0x00000001ff0b8424 */ /* 0x000fca00078e00ff */
[----:B------:R0:W-:Y:S02]  /*0300*/  @!P0 STG.E desc[UR6][R2.64], R11 ;  /* 0x0000000b02008986 */ /* 0x0001e4000c101906 */
.L_x_2:
[----:B------:R-:W-:Y:S05]  /*0310*/  BSYNC.RECONVERGENT B0 ;  /* 0x0000000000007941 */ /* 0x000fea0003800200 */
.L_x_1:
[----:B0-----:R-:W2:Y:S01]  /*0320*/  LDG.E R11, desc[UR6][R6.64+-0x4] ;  /* 0xfffffc06060b7981 */ /* 0x001ea2000c1e1900 */
[----:B------:R-:W-:Y:S01]  /*0330*/  BSSY.RECONVERGENT B0, `(.L_x_3) ;  /* 0x0000018000007945 */ /* 0x000fe20003800200 */
[----:B--2---:R-:W-:-:S13]  /*0340*/  ISETP.NE.AND P0, PT, R0, R11, PT ;  /* 0x0000000b0000720c */ /* 0x004fda0003f05270 */
[----:B------:R-:W-:Y:S05]  /*0350*/  @!P0 BRA `(.L_x_4) ;  /* 0x0000000000548947 */ /* 0x000fea0003800000 */
[----:B------:R-:W-:-:S04]  /*0360*/  VIADD R12, R11, 0x1 ;  /* 0x000000010b0c7836 */ /* 0x000fc80000000000 */
[----:B------:R-:W0:Y:S01]  /*0370*/  I2F.U32.RP R13, R12 ;  /* 0x0000000c000d7306 */ /* 0x000e220000209000 */
[----:B------:R-:W-:Y:S01]  /*0380*/  IMAD.MOV R15, RZ, RZ, -R12 ;  /* 0x000000ffff0f7224 */ /* 0x000fe200078e0a0c */
[----:B------:R-:W-:-:S06]  /*0390*/  ISETP.NE.U32.AND P1, PT, R12, RZ, PT ;  /* 0x000000ff0c00720c */ /* 0x000fcc0003f25070 */
[----:B0-----:R-:W0:Y:S02]  /*03a0*/  MUFU.RCP R13, R13 ;  /* 0x0000000d000d7308 */ /* 0x001e240000001000 */
[----:B0-----:R-:W-:-:S06]  /*03b0*/  IADD3 R10, PT, PT, R13, 0xffffffe, RZ ;  /* 0x0ffffffe0d0a7810 */ /* 0x001fcc0007ffe0ff */
[----:B------:R0:W1:Y:S02]  /*03c0*/  F2I.FTZ.U32.TRUNC.NTZ R11, R10 ;  /* 0x0000000a000b7305 */ /* 0x000064000021f000 */
[----:B0-----:R-:W-:Y:S02]  /*03d0*/  IMAD.MOV.U32 R10, RZ, RZ, RZ ;  /* 0x000000ffff0a7224 */ /* 0x001fe400078e00ff */
[----:B-1----:R-:W-:-:S04]  /*03e0*/  IMAD R15, R15, R11, RZ ;  /* 0x0000000b0f0f7224 */ /* 0x002fc800078e02ff */
[----:B------:R-:W-:-:S06]  /*03f0*/  IMAD.HI.U32 R14, R11, R15, R10 ;  /* 0x0000000f0b0e7227 */ /* 0x000fcc00078e000a */
[----:B------:R-:W-:-:S05]  /*0400*/  IMAD.HI.U32 R14, R14, R5, RZ ;  /* 0x000000050e0e7227 */ /* 0x000fca00078e00ff */
[----:B------:R-:W-:-:S05]  /*0410*/  IADD3 R14, PT, PT, -R14, RZ, RZ ;  /* 0x000000ff0e0e7210 */ /* 0x000fca0007ffe1ff */
[----:B------:R-:W-:-:S05]  /*0420*/  IMAD R11, R12, R14, R5 ;  /* 0x0000000e0c0b7224 */ /* 0x000fca00078e0205 */
[----:B------:R-:W-:-:S13]  /*0430*/  ISETP.GE.U32.AND P0, PT, R11, R12, PT ;  /* 0x0000000c0b00720c */ /* 0x000fda0003f06070 */
[----:B------:R-:W-:-:S05]  /*0440*/  @P0 IMAD.IADD R11, R11, 0x1, -R12 ;  /* 0x000000010b0b0824 */ /* 0x000fca00078e0a0c */
[----:B------:R-:W-:-:S13]  /*0450*/  ISETP.GE.U32.AND P0, PT, R11, R12, PT ;  /* 0x0000000c0b00720c */ /* 0x000fda0003f06070 */
[----:B------:R-:W-:Y:S01]  /*0460*/  @P0 IMAD.IADD R11, R11, 0x1, -R12 ;  /* 0x000000010b0b0824 */ /* 0x000fe200078e0a0c */
[----:B------:R-:W-:-:S04]  /*0470*/  @!P1 LOP3.LUT R11, RZ, R12, RZ, 0x33, !PT ;  /* 0x0000000cff0b9212 */ /* 0x000fc800078e33ff */
[----:B------:R-:W-:-:S13]  /*0480*/  ISETP.NE.AND P0, PT, R11, RZ, PT ;  /* 0x000000ff0b00720c */ /* 0x000fda0003f05270 */
[----:B------:R-:W-:-:S05]  /*0490*/  @!P0 MOV R11, 0x1 ;  /* 0x00000001000b8802 */ /* 0x000fca0000000f00 */
[----:B------:R0:W-:Y:S02]  /*04a0*/  @!P0 STG.E desc[UR6][R2.64], R11 ;  /* 0x0000000b02008986 */ /* 0x0001e4000c101906 */
.L_x_4:
[----:B------:R-:W-:Y:S05]  /*04b0*/  BSYNC.RECONVERGENT B0 ;  /* 0x0000000000007941 */ /* 0x000fea0003800200 */
.L_x_3:
[----:B0-----:R-:W2:Y:S01]  /*04c0*/  LDG.E R11, desc[UR6][R6.64] ;  /* 0x00000006060b7981 */ /* 0x001ea2000c1e1900 */
[----:B------:R-:W-:Y:S01]  /*04d0*/  BSSY.RECONVERGENT B0, `(.L_x_5) ;  /* 0x0000018000007945 */ /* 0x000fe20003800200 */
[----:B--2---:R-:W-:-:S13]  /*04e0*/  ISETP.NE.AND P0, PT, R0, R11, PT ;  /* 0x0000000b0000720c */ /* 0x004fda0003f05270 */
[----:B------:R-:W-:Y:S05]  /*04f0*/  @!P0 BRA `(.L_x_6) ;  /* 0x0000000000548947 */ /* 0x000fea0003800000 */
[----:B------:R-:W-:-:S04]  /*0500*/  VIADD R12, R11, 0x1 ;  /* 0x000000010b0c7836 */ /* 0x000fc80000000000 */
[----:B------:R-:W0:Y:S01]  /*0510*/  I2F.U32.RP R13, R12 ;  /* 0x0000000c000d7306 */ /* 0x000e220000209000 */
[----:B------:R-:W-:Y:S02]  /*0520*/  IADD3 R15, PT, PT, RZ, -R12, RZ ;  /* 0x8000000cff0f7210 */ /* 0x000fe40007ffe0ff */
[----:B------:R-:W-:-:S05]  /*0530*/  ISETP.NE.U32.AND P1, PT, R12, RZ, PT ;  /* 0x000000ff0c00720c */ /* 0x000fca0003f25070 */
[----:B0-----:R-:W0:Y:S02]  /*0540*/  MUFU.RCP R13, R13 ;  /* 0x0000000d000d7308 */ /* 0x001e240000001000 */
[----:B0-----:R-:W-:-:S06]  /*0550*/  VIADD R10, R13, 0xffffffe ;  /* 0x0ffffffe0d0a7836 */ /* 0x001fcc0000000000 */
[----:B------:R0:W1:Y:S02]  /*0560*/  F2I.FTZ.U32.TRUNC.NTZ R11, R10 ;  /* 0x0000000a000b7305 */ /* 0x000064000021f000 */
[----:B0-----:R-:W-:Y:S02]  /*0570*/  IMAD.MOV.U32 R10, RZ, RZ, RZ ;  /* 0x000000ffff0a7224 */ /* 0x001fe400078e00ff */
[----:B-1----:R-:W-:-:S04]  /*0580*/  IMAD R15, R15, R11, RZ ;  /* 0x0000000b0f0f7224 */ /* 0x002fc800078e02ff */
[----:B------:R-:W-:-:S06]  /*0590*/  IMAD.HI.U32 R14, R11, R15, R10 ;  /* 0x0000000f0b0e7227 */ /* 0x000fcc00078e000a */
[----:B------:R-:W-:-:S04]  /*05a0*/  IMAD.HI.U32 R14, R14, R5, RZ ;  /* 0x000000050e0e7227 */ /* 0x000fc800078e00ff */
[----:B------:R-:W-:-:S04]  /*05b0*/  IMAD.MOV R14, RZ, RZ, -R14 ;  /* 0x000000ffff0e7224 */ /* 0x000fc800078e0a0e */
[----:B------:R-:W-:-:S05]  /*05c0*/  IMAD R11, R12, R14, R5 ;  /* 0x0000000e0c0b7224 */ /* 0x000fca00078e0205 */
[----:B------:R-:W-:-:S13]  /*05d0*/  ISETP.GE.U32.AND P0, PT, R11, R12, PT ;  /* 0x0000000c0b00720c */ /* 0x000fda0003f06070 */
[----:B------:R-:W-:-:S04]  /*05e0*/  @P0 IADD3 R11, PT, PT, -R12, R11, RZ ;  /* 0x0000000b0c0b0210 */ /* 0x000fc80007ffe1ff */
[----:B------:R-:W-:-:S13]  /*05f0*/  ISETP.GE.U32.AND P0, PT, R11, R12, PT ;  /* 0x0000000c0b00720c */ /* 0x000fda0003f06070 */
[----:B------:R-:W-:Y:S01]  /*0600*/  @P0 IMAD.IADD R11, R11, 0x1, -R12 ;  /* 0x000000010b0b0824 */ /* 0x000fe200078e0a0c */
[----:B------:R-:W-:-:S04]  /*0610*/  @!P1 LOP3.LUT R11, RZ, R12, RZ, 0x33, !PT ;  /* 0x0000000cff0b9212 */ /* 0x000fc800078e33ff */
[----:B------:R-:W-:-:S13]  /*0620*/  ISETP.NE.AND P0, PT, R11, RZ, PT ;  /* 0x000000ff0b00720c */ /* 0x000fda0003f05270 */
[----:B------:R-:W-:-:S05]  /*0630*/  @!P0 IMAD.MOV.U32 R11, RZ, RZ, 0x1 ;  /* 0x00000001ff0b8424 */ /* 0x000fca00078e00ff */
[----:B------:R0:W-:Y:S02]  /*0640*/  @!P0 STG.E desc[UR6][R2.64], R11 ;  /* 0x0000000b02008986 */ /* 0x0001e4000c101906 */
.L_x_6:
[----:B------:R-:W-:Y:S05]  /*0650*/  BSYNC.RECONVERGENT B0 ;  /* 0x0000000000007941 */ /* 0x000fea0003800200 */
.L_x_5:
[----:B0-----:R-:W2:Y:S01]  /*0660*/  LDG.E R11, desc[UR6][R6.64+0x4] ;  /* 0x00000406060b7981 */ /* 0x001ea2000c1e1900 */
[----:B------:R-:W-:Y:S01]  /*0670*/  IADD3 R9, PT, PT, R9, 0x4, RZ ;  /* 0x0000000409097810 */ /* 0x000fe20007ffe0ff */
[----:B------:R-:W-:Y:S03]  /*0680*/  BSSY.RECONVERGENT B0, `(.L_x_7) ;  /* 0x0000019000007945 */ /* 0x000fe60003800200 */
[----:B------:R-:W-:Y:S02]  /*0690*/  ISETP.NE.AND P0, PT, R9, RZ, PT ;  /* 0x000000ff0900720c */ /* 0x000fe40003f05270 */
        /* <DEDUP_REMOVED lines=23> */
.L_x_8:
[----:B------:R-:W-:Y:S05]  /*0810*/  BSYNC.RECONVERGENT B0 ;  /* 0x0000000000007941 */ /* 0x000fea0003800200 */
.L_x_7:
[----:B------:R-:W-:-:S04]  /*0820*/  IADD3 R6, P1, PT, R6, 0x10, RZ ;  /* 0x0000001006067810 */ /* 0x000fc80007f3e0ff */
[----:B------:R-:W-:Y:S01]  /*0830*/  IADD3.X R7, PT, PT, RZ, R7, RZ, P1, !PT ;  /* 0x00000007ff077210 */ /* 0x000fe20000ffe4ff */
[----:B------:R-:W-:Y:S08]  /*0840*/  @P0 BRA `(.L_x_9) ;  /* 0xfffffff8004c0947 */ /* 0x000ff0000383ffff */
.L_x_0:
[----:B------:R-:W-:-:S13]  /*0850*/  ISETP.NE.AND P0, PT, R4, RZ, PT ;  /* 0x000000ff0400720c */ /* 0x000fda0003f05270 */
[----:B------:R-:W-:Y:S05]  /*0860*/  @!P0 EXIT ;  /* 0x000000000000894d */ /* 0x000fea0003800000 */
[----:B------:R-:W1:Y:S01]  /*0870*/  LDC.64 R6, c[0x0][0x388] ;  /* 0x0000e200ff067b82 */ /* 0x000e620000000a00 */
[----:B------:R-:W-:Y:S02]  /*0880*/  IMAD.MOV R4, RZ, RZ, -R4 ;  /* 0x000000ffff047224 */ /* 0x000fe400078e0a04 */
[----:B-1----:R-:W-:-:S04]  /*0890*/  IMAD.WIDE.U32 R8, R8, 0x4, R6 ;  /* 0x0000000408087825 */ /* 0x002fc800078e0006 */
[----:B0-----:R-:W-:Y:S01]  /*08a0*/  IMAD.MOV.U32 R11, RZ, RZ, R8 ;  /* 0x000000ffff0b7224 */ /* 0x001fe200078e0008 */
[----:B------:R-:W-:-:S07]  /*08b0*/  MOV R12, R9 ;  /* 0x00000009000c7202 */ /* 0x000fce0000000f00 */
.L_x_12:
[----:B0-----:R-:W-:Y:S01]  /*08c0*/  MOV R7, R12 ;  /* 0x0000000c00077202 */ /* 0x001fe20000000f00 */
[----:B------:R-:W-:-:S05]  /*08d0*/  IMAD.MOV.U32 R6, RZ, RZ, R11 ;  /* 0x000000ffff067224 */ /* 0x000fca00078e000b */
[----:B------:R-:W2:Y:S01]  /*08e0*/  LDG.E R7, desc[UR6][R6.64] ;  /* 0x0000000606077981 */ /* 0x000ea2000c1e1900 */
[----:B------:R-:W-:Y:S01]  /*08f0*/  VIADD R4, R4, 0x1 ;  /* 0x0000000104047836 */ /* 0x000fe20000000000 */
[----:B------:R-:W-:Y:S01]  /*0900*/  BSSY.RECONVERGENT B0, `(.L_x_10) ;  /* 0x000001a000007945 */ /* 0x000fe20003800200 */
[----:B------:R-:W-:-:S03]  /*0910*/  IADD3 R11, P1, PT, R11, 0x4, RZ ;  /* 0x000000040b0b7810 */ /* 0x000fc60007f3e0ff */
[----:B------:R-:W-:Y:S02]  /*0920*/  ISETP.NE.AND P0, PT, R4, RZ, PT ;  /* 0x000000ff0400720c */ /* 0x000fe40003f05270 */
[----:B--2---:R-:W-:-:S13]  /*0930*/  ISETP.NE.AND P2, PT, R0, R7, PT ;  /* 0x000000070000720c */ /* 0x004fda0003f45270 */
[----:B------:R-:W-:Y:S05]  /*0940*/  @!P2 BRA `(.L_x_11) ;  /* 0x000000000054a947 */ /* 0x000fea0003800000 */
[----:B------:R-:W-:-:S04]  /*0950*/  IADD3 R8, PT, PT, R7, 0x1, RZ ;  /* 0x0000000107087810 */ /* 0x000fc80007ffe0ff */
        /* <DEDUP_REMOVED lines=20> */
.L_x_11:
[----:B------:R-:W-:Y:S05]  /*0aa0*/  BSYNC.RECONVERGENT B0 ;  /* 0x0000000000007941 */ /* 0x000fea0003800200 */
.L_x_10:
[----:B------:R-:W-:Y:S01]  /*0ab0*/  IADD3.X R12, PT, PT, RZ, R12, RZ, P1, !PT ;  /* 0x0000000cff0c7210 */ /* 0x000fe20000ffe4ff */
[----:B------:R-:W-:Y:S06]  /*0ac0*/  @P0 BRA `(.L_x_12) ;  /* 0xfffffffc007c0947 */ /* 0x000fec000383ffff */
[----:B------:R-:W-:Y:S05]  /*0ad0*/  EXIT ;  /* 0x000000000000794d */ /* 0x000fea0003800000 */
.L_x_13:
[----:B------:R-:W-:-:S00]  /*0ae0*/  BRA `(.L_x_13) ;  /* 0xfffffffc00fc7947 */ /* 0x000fc0000383ffff */
[----:B------:R-:W-:-:S00]  /*0af0*/  NOP ;  /* 0x0000000000007918 */ /* 0x000fc00000000000 */
        /* <DEDUP_REMOVED lines=8> */
.L_x_14:


//--------------------- .nv.shared.reserved.0     --------------------------
	.section	.nv.shared.reserved.0,"aw",@nobits
	.weak		__nv_reservedSMEM_offset_0_alias
	.size		__nv_reservedSMEM_offset_0_alias, 0, 64
	.other		__nv_reservedSMEM_offset_0_alias,@"STO_CUDA_RESERVED_SHARED STV_DEFAULT"
__nv_reservedSMEM_offset_0_alias:
	.zero		0
	.zero		64


//--------------------- .nv.constant0._Z9do_seievePjS_ji --------------------------
	.section	.nv.constant0._Z9do_seievePjS_ji,"a",@progbits
	.sectionflags	@""
	.align	4
.nv.constant0._Z9do_seievePjS_ji:
	.zero		920


//--------------------- SYMBOLS --------------------------

	.type		.nv.reservedSmem.offset0,@object
	.size		.nv.reservedSmem.offset0,0x4
